//
// Generated by NVIDIA NVVM Compiler
//
// Compiler Build ID: CL-36424714
// Cuda compilation tools, release 13.0, V13.0.88
// Based on NVVM 20.0.0
//

.version 9.0
.target sm_100
.address_size 64

	// .globl	_Z25findNearestPointWithLocksP5pointS0_PdPi

.visible .entry _Z25findNearestPointWithLocksP5pointS0_PdPi(
	.param .u64 .ptr .align 1 _Z25findNearestPointWithLocksP5pointS0_PdPi_param_0,
	.param .u64 .ptr .align 1 _Z25findNearestPointWithLocksP5pointS0_PdPi_param_1,
	.param .u64 .ptr .align 1 _Z25findNearestPointWithLocksP5pointS0_PdPi_param_2,
	.param .u64 .ptr .align 1 _Z25findNearestPointWithLocksP5pointS0_PdPi_param_3
)
{
	.reg .pred 	%p<3>;
	.reg .b32 	%r<4>;
	.reg .b64 	%rd<5>;
	.reg .b64 	%fd<3>;

	ld.param.u64 	%rd2, [_Z25findNearestPointWithLocksP5pointS0_PdPi_param_2];
	ld.param.u64 	%rd3, [_Z25findNearestPointWithLocksP5pointS0_PdPi_param_3];
	cvta.to.global.u64 	%rd1, %rd3;
	mov.u32 	%r1, %ctaid.x;
	setp.ne.s32 	%p1, %r1, 0;
	@%p1 bra 	$L__BB0_3;
$L__BB0_1:
	atom.relaxed.global.cas.b32 	%r2, [%rd1], 0, 1;
	setp.ne.s32 	%p2, %r2, 0;
	@%p2 bra 	$L__BB0_1;
	cvta.to.global.u64 	%rd4, %rd2;
	ld.global.f64 	%fd1, [%rd4];
	add.f64 	%fd2, %fd1, 0d3FF0000000000000;
	st.global.f64 	[%rd4], %fd2;
	atom.global.exch.b32 	%r3, [%rd1], 0;
$L__BB0_3:
	ret;

}
	// .globl	_Z16findNearestPointP5pointS0_Pd
.visible .entry _Z16findNearestPointP5pointS0_Pd(
	.param .u64 .ptr .align 1 _Z16findNearestPointP5pointS0_Pd_param_0,
	.param .u64 .ptr .align 1 _Z16findNearestPointP5pointS0_Pd_param_1,
	.param .u64 .ptr .align 1 _Z16findNearestPointP5pointS0_Pd_param_2
)
{
	.reg .pred 	%p<6>;
	.reg .b32 	%r<26>;
	.reg .b64 	%rd<16>;
	.reg .b64 	%fd<19>;

	ld.param.u64 	%rd6, [_Z16findNearestPointP5pointS0_Pd_param_0];
	ld.param.u64 	%rd7, [_Z16findNearestPointP5pointS0_Pd_param_1];
	ld.param.u64 	%rd8, [_Z16findNearestPointP5pointS0_Pd_param_2];
	cvta.to.global.u64 	%rd9, %rd7;
	cvta.to.global.u64 	%rd10, %rd8;
	cvta.to.global.u64 	%rd11, %rd6;
	mov.u32 	%r8, %nctaid.x;
	mov.u32 	%r9, %nctaid.y;
	mov.u32 	%r10, %ctaid.z;
	mov.u32 	%r11, %ctaid.y;
	mov.u32 	%r12, %ctaid.x;
	mad.lo.s32 	%r13, %r10, %r9, %r11;
	mad.lo.s32 	%r14, %r13, %r8, %r12;
	mov.u32 	%r15, %ntid.x;
	mov.u32 	%r16, %ntid.y;
	mov.u32 	%r17, %tid.z;
	mov.u32 	%r18, %tid.y;
	mov.u32 	%r19, %tid.x;
	mov.u32 	%r20, %ntid.z;
	mad.lo.s32 	%r21, %r14, %r20, %r17;
	mad.lo.s32 	%r22, %r21, %r16, %r18;
	mad.lo.s32 	%r1, %r22, %r15, %r19;
	mul.wide.s32 	%rd12, %r1, 16;
	add.s64 	%rd13, %rd11, %rd12;
	ld.global.f64 	%fd1, [%rd13];
	ld.global.f64 	%fd2, [%rd13+8];
	mul.wide.s32 	%rd14, %r1, 8;
	add.s64 	%rd1, %rd10, %rd14;
	add.s64 	%rd2, %rd9, %rd12;
	neg.s32 	%r24, %r1;
	add.s64 	%rd15, %rd11, 16;
	mov.b32 	%r25, 0;
$L__BB1_1:
	setp.eq.s32 	%p1, %r24, 0;
	@%p1 bra 	$L__BB1_4;
	ld.global.f64 	%fd3, [%rd15+-16];
	ld.global.f64 	%fd4, [%rd15+-8];
	sub.f64 	%fd9, %fd1, %fd3;
	sub.f64 	%fd10, %fd2, %fd4;
	mul.f64 	%fd11, %fd10, %fd10;
	fma.rn.f64 	%fd12, %fd9, %fd9, %fd11;
	sqrt.rn.f64 	%fd5, %fd12;
	ld.global.f64 	%fd13, [%rd1];
	setp.geu.f64 	%p2, %fd5, %fd13;
	@%p2 bra 	$L__BB1_4;
	st.global.f64 	[%rd1], %fd5;
	st.global.f64 	[%rd2], %fd3;
	st.global.f64 	[%rd2+8], %fd4;
$L__BB1_4:
	add.s32 	%r23, %r25, 1;
	setp.eq.s32 	%p3, %r1, %r23;
	@%p3 bra 	$L__BB1_7;
	ld.global.f64 	%fd6, [%rd15];
	ld.global.f64 	%fd7, [%rd15+8];
	sub.f64 	%fd14, %fd1, %fd6;
	sub.f64 	%fd15, %fd2, %fd7;
	mul.f64 	%fd16, %fd15, %fd15;
	fma.rn.f64 	%fd17, %fd14, %fd14, %fd16;
	sqrt.rn.f64 	%fd8, %fd17;
	ld.global.f64 	%fd18, [%rd1];
	setp.geu.f64 	%p4, %fd8, %fd18;
	@%p4 bra 	$L__BB1_7;
	st.global.f64 	[%rd1], %fd8;
	st.global.f64 	[%rd2], %fd6;
	st.global.f64 	[%rd2+8], %fd7;
$L__BB1_7:
	add.s32 	%r25, %r25, 2;
	add.s32 	%r24, %r24, 2;
	add.s64 	%rd15, %rd15, 32;
	setp.ne.s32 	%p5, %r25, 30;
	@%p5 bra 	$L__BB1_1;
	ret;

}


// ===== COMPILED SASS (sm_100) =====

	.target	sm_100

	.elftype	@"ET_EXEC"


//--------------------- .note.nv.tkinfo           --------------------------
	.section	.note.nv.tkinfo,"",@"SHT_NOTE"
	.sectionflags	@"SHF_NOTE_NV_TKINFO"
	.tkinfo
        /*0018*/ 	.word	0x00000002
        /*0030*/ 	.string	""
        /*0030*/ 	.string	"ptxas"
        /*0030*/ 	.string	"Cuda compilation tools, release 13.0, V13.0.88"
        /*0030*/ 	.string	"Build cuda_13.0.r13.0/compiler.36424714_0"
        /*0030*/ 	.string	"-arch sm_100 -m 64 "



//--------------------- .note.nv.cuinfo           --------------------------
	.section	.note.nv.cuinfo,"",@"SHT_NOTE"
	.sectionflags	@"SHF_NOTE_NV_CUINFO"
        /*0018*/ 	.short	0x0002
        /*001a*/ 	.short	0x0064
        /*001c*/ 	.short	0x0082
	.zero		2


//--------------------- .nv.info                  --------------------------
	.section	.nv.info,"",@"SHT_CUDA_INFO"
	.align	4


	//----- nvinfo : EIATTR_REGCOUNT
	.align		4
        /*0000*/ 	.byte	0x04, 0x2f
        /*0002*/ 	.short	(.L_1 - .L_0)
	.align		4
.L_0:
        /*0004*/ 	.word	index@(_Z25findNearestPointWithLocksP5pointS0_PdPi)
        /*0008*/ 	.word	0x0000000a


	//----- nvinfo : EIATTR_FRAME_SIZE
	.align		4
.L_1:
        /*000c*/ 	.byte	0x04, 0x11
        /*000e*/ 	.short	(.L_3 - .L_2)
	.align		4
.L_2:
        /*0010*/ 	.word	index@(_Z25findNearestPointWithLocksP5pointS0_PdPi)
        /*0014*/ 	.word	0x00000000


	//----- nvinfo : EIATTR_REGCOUNT
	.align		4
.L_3:
        /*0018*/ 	.byte	0x04, 0x2f
        /*001a*/ 	.short	(.L_5 - .L_4)
	.align		4
.L_4:
        /*001c*/ 	.word	index@(_Z16findNearestPointP5pointS0_Pd)
        /*0020*/ 	.word	0x00000024


	//----- nvinfo : EIATTR_FRAME_SIZE
	.align		4
.L_5:
        /*0024*/ 	.byte	0x04, 0x11
        /*0026*/ 	.short	(.L_7 - .L_6)
	.align		4
.L_6:
        /*0028*/ 	.word	index@($__internal_0_$__cuda_sm20_dsqrt_rn_f64_mediumpath_v1)
        /*002c*/ 	.word	0x00000000


	//----- nvinfo : EIATTR_FRAME_SIZE
	.align		4
.L_7:
        /*0030*/ 	.byte	0x04, 0x11
        /*0032*/ 	.short	(.L_9 - .L_8)
	.align		4
.L_8:
        /*0034*/ 	.word	index@(_Z16findNearestPointP5pointS0_Pd)
        /*0038*/ 	.word	0x00000000


	//----- nvinfo : EIATTR_MIN_STACK_SIZE
	.align		4
.L_9:
        /*003c*/ 	.byte	0x04, 0x12
        /*003e*/ 	.short	(.L_11 - .L_10)
	.align		4
.L_10:
        /*0040*/ 	.word	index@(_Z16findNearestPointP5pointS0_Pd)
        /*0044*/ 	.word	0x00000000


	//----- nvinfo : EIATTR_MIN_STACK_SIZE
	.align		4
.L_11:
        /*0048*/ 	.byte	0x04, 0x12
        /*004a*/ 	.short	(.L_13 - .L_12)
	.align		4
.L_12:
        /*004c*/ 	.word	index@(_Z25findNearestPointWithLocksP5pointS0_PdPi)
        /*0050*/ 	.word	0x00000000
.L_13:


//--------------------- .nv.compat                --------------------------
	.section	.nv.compat,"",@"SHT_CUDA_COMPAT_INFO"
	.align	4
        /*0000*/ 	.byte	0x02, 0x09, 0x00, 0x00, 0x02, 0x02, 0x01, 0x00, 0x02, 0x05, 0x05, 0x00, 0x03, 0x07, 0x01, 0x01
        /*0010*/ 	.byte	0x02, 0x03, 0x00, 0x00, 0x02, 0x06, 0x01, 0x00, 0x04, 0x0b, 0x08, 0x00, 0x01, 0x00, 0x00, 0x00
        /*0020*/ 	.byte	0x00, 0x00, 0x00, 0x00


//--------------------- .nv.info._Z16findNearestPointP5pointS0_Pd --------------------------
	.section	.nv.info._Z16findNearestPointP5pointS0_Pd,"",@"SHT_CUDA_INFO"
	.sectionflags	@""
	.align	4


	//----- nvinfo : EIATTR_CUDA_API_VERSION
	.align		4
        /*0000*/ 	.byte	0x04, 0x37
        /*0002*/ 	.short	(.L_15 - .L_14)
.L_14:
        /*0004*/ 	.word	0x00000082


	//----- nvinfo : EIATTR_KPARAM_INFO
	.align		4
.L_15:
        /*0008*/ 	.byte	0x04, 0x17
        /*000a*/ 	.short	(.L_17 - .L_16)
.L_16:
        /*000c*/ 	.word	0x00000000
        /*0010*/ 	.short	0x0002
        /*0012*/ 	.short	0x0010
        /*0014*/ 	.byte	0x00, 0xf5, 0x21, 0x00


	//----- nvinfo : EIATTR_KPARAM_INFO
	.align		4
.L_17:
        /*0018*/ 	.byte	0x04, 0x17
        /*001a*/ 	.short	(.L_19 - .L_18)
.L_18:
        /*001c*/ 	.word	0x00000000
        /*0020*/ 	.short	0x0001
        /*0022*/ 	.short	0x0008
        /*0024*/ 	.byte	0x00, 0xf5, 0x21, 0x00


	//----- nvinfo : EIATTR_KPARAM_INFO
	.align		4
.L_19:
        /*0028*/ 	.byte	0x04, 0x17
        /*002a*/ 	.short	(.L_21 - .L_20)
.L_20:
        /*002c*/ 	.word	0x00000000
        /*0030*/ 	.short	0x0000
        /*0032*/ 	.short	0x0000
        /*0034*/ 	.byte	0x00, 0xf5, 0x21, 0x00


	//----- nvinfo : EIATTR_SPARSE_MMA_MASK
	.align		4
.L_21:
        /*0038*/ 	.byte	0x03, 0x50
        /*003a*/ 	.short	0x0000


	//----- nvinfo : EIATTR_MAXREG_COUNT
	.align		4
        /*003c*/ 	.byte	0x03, 0x1b
        /*003e*/ 	.short	0x00ff


	//----- nvinfo : EIATTR_MERCURY_ISA_VERSION
	.align		4
        /*0040*/ 	.byte	0x03, 0x5f
        /*0042*/ 	.short	0x0101


	//----- nvinfo : EIATTR_VRC_CTA_INIT_COUNT
	.align		4
        /*0044*/ 	.byte	0x02, 0x4a
	.zero		1
	.zero		1


	//----- nvinfo : EIATTR_EXIT_INSTR_OFFSETS
	.align		4
        /*0048*/ 	.byte	0x04, 0x1c
        /*004a*/ 	.short	(.L_23 - .L_22)


	//   ....[0]....
.L_22:
        /*004c*/ 	.word	0x00000780


	//----- nvinfo : EIATTR_CRS_STACK_SIZE
	.align		4
.L_23:
        /*0050*/ 	.byte	0x04, 0x1e
        /*0052*/ 	.short	(.L_25 - .L_24)
.L_24:
        /*0054*/ 	.word	0x00000000


	//----- nvinfo : EIATTR_CBANK_PARAM_SIZE
	.align		4
.L_25:
        /*0058*/ 	.byte	0x03, 0x19
        /*005a*/ 	.short	0x0018


	//----- nvinfo : EIATTR_PARAM_CBANK
	.align		4
        /*005c*/ 	.byte	0x04, 0x0a
        /*005e*/ 	.short	(.L_27 - .L_26)
	.align		4
.L_26:
        /*0060*/ 	.word	index@(.nv.constant0._Z16findNearestPointP5pointS0_Pd)
        /*0064*/ 	.short	0x0380
        /*0066*/ 	.short	0x0018


	//----- nvinfo : EIATTR_SW_WAR
	.align		4
.L_27:
        /*0068*/ 	.byte	0x04, 0x36
        /*006a*/ 	.short	(.L_29 - .L_28)
.L_28:
        /*006c*/ 	.word	0x00000008
.L_29:


//--------------------- .nv.info._Z25findNearestPointWithLocksP5pointS0_PdPi --------------------------
	.section	.nv.info._Z25findNearestPointWithLocksP5pointS0_PdPi,"",@"SHT_CUDA_INFO"
	.sectionflags	@""
	.align	4


	//----- nvinfo : EIATTR_CUDA_API_VERSION
	.align		4
        /*0000*/ 	.byte	0x04, 0x37
        /*0002*/ 	.short	(.L_31 - .L_30)
.L_30:
        /*0004*/ 	.word	0x00000082


	//----- nvinfo : EIATTR_KPARAM_INFO
	.align		4
.L_31:
        /*0008*/ 	.byte	0x04, 0x17
        /*000a*/ 	.short	(.L_33 - .L_32)
.L_32:
        /*000c*/ 	.word	0x00000000
        /*0010*/ 	.short	0x0003
        /*0012*/ 	.short	0x0018
        /*0014*/ 	.byte	0x00, 0xf5, 0x21, 0x00


	//----- nvinfo : EIATTR_KPARAM_INFO
	.align		4
.L_33:
        /*0018*/ 	.byte	0x04, 0x17
        /*001a*/ 	.short	(.L_35 - .L_34)
.L_34:
        /*001c*/ 	.word	0x00000000
        /*0020*/ 	.short	0x0002
        /*0022*/ 	.short	0x0010
        /*0024*/ 	.byte	0x00, 0xf5, 0x21, 0x00


	//----- nvinfo : EIATTR_KPARAM_INFO
	.align		4
.L_35:
        /*0028*/ 	.byte	0x04, 0x17
        /*002a*/ 	.short	(.L_37 - .L_36)
.L_36:
        /*002c*/ 	.word	0x00000000
        /*0030*/ 	.short	0x0001
        /*0032*/ 	.short	0x0008
        /*0034*/ 	.byte	0x00, 0xf5, 0x21, 0x00


	//----- nvinfo : EIATTR_KPARAM_INFO
	.align		4
.L_37:
        /*0038*/ 	.byte	0x04, 0x17
        /*003a*/ 	.short	(.L_39 - .L_38)
.L_38:
        /*003c*/ 	.word	0x00000000
        /*0040*/ 	.short	0x0000
        /*0042*/ 	.short	0x0000
        /*0044*/ 	.byte	0x00, 0xf5, 0x21, 0x00


	//----- nvinfo : EIATTR_SPARSE_MMA_MASK
	.align		4
.L_39:
        /*0048*/ 	.byte	0x03, 0x50
        /*004a*/ 	.short	0x0000


	//----- nvinfo : EIATTR_MAXREG_COUNT
	.align		4
        /*004c*/ 	.byte	0x03, 0x1b
        /*004e*/ 	.short	0x00ff


	//----- nvinfo : EIATTR_MERCURY_ISA_VERSION
	.align		4
        /*0050*/ 	.byte	0x03, 0x5f
        /*0052*/ 	.short	0x0101


	//----- nvinfo : EIATTR_VRC_CTA_INIT_COUNT
	.align		4
        /*0054*/ 	.byte	0x02, 0x4a
	.zero		1
	.zero		1


	//----- nvinfo : EIATTR_EXIT_INSTR_OFFSETS
	.align		4
        /*0058*/ 	.byte	0x04, 0x1c
        /*005a*/ 	.short	(.L_41 - .L_40)


	//   ....[0]....
.L_40:
        /*005c*/ 	.word	0x00000030


	//   ....[1]....
        /*0060*/ 	.word	0x00000130


	//----- nvinfo : EIATTR_CRS_STACK_SIZE
	.align		4
.L_41:
        /*0064*/ 	.byte	0x04, 0x1e
        /*0066*/ 	.short	(.L_43 - .L_42)
.L_42:
        /*0068*/ 	.word	0x00000000


	//----- nvinfo : EIATTR_CBANK_PARAM_SIZE
	.align		4
.L_43:
        /*006c*/ 	.byte	0x03, 0x19
        /*006e*/ 	.short	0x0020


	//----- nvinfo : EIATTR_PARAM_CBANK
	.align		4
        /*0070*/ 	.byte	0x04, 0x0a
        /*0072*/ 	.short	(.L_45 - .L_44)
	.align		4
.L_44:
        /*0074*/ 	.word	index@(.nv.constant0._Z25findNearestPointWithLocksP5pointS0_PdPi)
        /*0078*/ 	.short	0x0380
        /*007a*/ 	.short	0x0020


	//----- nvinfo : EIATTR_SW_WAR
	.align		4
.L_45:
        /*007c*/ 	.byte	0x04, 0x36
        /*007e*/ 	.short	(.L_47 - .L_46)
.L_46:
        /*0080*/ 	.word	0x00000008
.L_47:


//--------------------- .nv.callgraph             --------------------------
	.section	.nv.callgraph,"",@"SHT_CUDA_CALLGRAPH"
	.align	4
	.sectionentsize	8
	.align		4
        /*0000*/ 	.word	0x00000000
	.align		4
        /*0004*/ 	.word	0xffffffff
	.align		4
        /*0008*/ 	.word	0x00000000
	.align		4
        /*000c*/ 	.word	0xfffffffe
	.align		4
        /*0010*/ 	.word	0x00000000
	.align		4
        /*0014*/ 	.word	0xfffffffd
	.align		4
        /*0018*/ 	.word	0x00000000
	.align		4
        /*001c*/ 	.word	0xfffffffc


//--------------------- .text._Z16findNearestPointP5pointS0_Pd --------------------------
	.section	.text._Z16findNearestPointP5pointS0_Pd,"ax",@progbits
	.align	128
        .global         _Z16findNearestPointP5pointS0_Pd
        .type           _Z16findNearestPointP5pointS0_Pd,@function
        .size           _Z16findNearestPointP5pointS0_Pd,(.L_x_17 - _Z16findNearestPointP5pointS0_Pd)
        .other          _Z16findNearestPointP5pointS0_Pd,@"STO_CUDA_ENTRY STV_DEFAULT"
_Z16findNearestPointP5pointS0_Pd:
.text._Z16findNearestPointP5pointS0_Pd:
[----:B------:R-:W-:Y:S08]  /*0000*/  LDC R1, c[0x0][0x37c] ;  /* 0x0000df00ff017b82 */ /* 0x000ff00000000800 */
[----:B------:R-:W-:Y:S01]  /*0010*/  S2UR UR6, SR_CTAID.Z ;  /* 0x00000000000679c3 */ /* 0x000fe20000002700 */
[----:B------:R-:W0:Y:S01]  /*0020*/  S2R R0, SR_TID.Z ;  /* 0x0000000000007919 */ /* 0x000e220000002300 */
[----:B------:R-:W1:Y:S01]  /*0030*/  LDCU UR5, c[0x0][0x370] ;  /* 0x00006e00ff0577ac */ /* 0x000e620008000800 */
[----:B------:R-:W2:Y:S01]  /*0040*/  S2R R5, SR_TID.Y ;  /* 0x0000000000057919 */ /* 0x000ea20000002200 */
[----:B------:R-:W3:Y:S04]  /*0050*/  LDCU UR4, c[0x0][0x374] ;  /* 0x00006e80ff0477ac */ /* 0x000ee80008000800 */
[----:B------:R-:W3:Y:S01]  /*0060*/  S2UR UR7, SR_CTAID.Y ;  /* 0x00000000000779c3 */ /* 0x000ee20000002600 */
[----:B------:R-:W4:Y:S01]  /*0070*/  S2R R7, SR_TID.X ;  /* 0x0000000000077919 */ /* 0x000f220000002100 */
[----:B------:R-:W4:Y:S01]  /*0080*/  LDCU UR9, c[0x0][0x360] ;  /* 0x00006c00ff0977ac */ /* 0x000f220008000800 */
[----:B------:R-:W2:Y:S05]  /*0090*/  LDCU UR10, c[0x0][0x364] ;  /* 0x00006c80ff0a77ac */ /* 0x000eaa0008000800 */
[----:B------:R-:W1:Y:S08]  /*00a0*/  S2UR UR8, SR_CTAID.X ;  /* 0x00000000000879c3 */ /* 0x000e700000002500 */
[----:B------:R-:W0:Y:S08]  /*00b0*/  LDC R9, c[0x0][0x368] ;  /* 0x0000da00ff097b82 */ /* 0x000e300000000800 */
[----:B------:R-:W4:Y:S01]  /*00c0*/  LDC.64 R2, c[0x0][0x380] ;  /* 0x0000e000ff027b82 */ /* 0x000f220000000a00 */
[----:B---3--:R-:W-:Y:S01]  /*00d0*/  UIMAD UR4, UR4, UR6, UR7 ;  /* 0x00000006040472a4 */ /* 0x008fe2000f8e0207 */
[----:B------:R-:W3:Y:S03]  /*00e0*/  LDCU.64 UR6, c[0x0][0x358] ;  /* 0x00006b00ff0677ac */ /* 0x000ee60008000a00 */
[----:B-1----:R-:W-:-:S06]  /*00f0*/  UIMAD UR4, UR4, UR5, UR8 ;  /* 0x00000005040472a4 */ /* 0x002fcc000f8e0208 */
[----:B0-----:R-:W-:-:S05]  /*0100*/  IMAD R0, R9, UR4, R0 ;  /* 0x0000000409007c24 */ /* 0x001fca000f8e0200 */
[----:B------:R-:W0:Y:S01]  /*0110*/  LDCU.64 UR4, c[0x0][0x380] ;  /* 0x00007000ff0477ac */ /* 0x000e220008000a00 */
[----:B--2---:R-:W-:Y:S02]  /*0120*/  IMAD R0, R0, UR10, R5 ;  /* 0x0000000a00007c24 */ /* 0x004fe4000f8e0205 */
[----:B------:R-:W1:Y:S02]  /*0130*/  LDC.64 R4, c[0x0][0x388] ;  /* 0x0000e200ff047b82 */ /* 0x000e640000000a00 */
[----:B----4-:R-:W-:-:S04]  /*0140*/  IMAD R18, R0, UR9, R7 ;  /* 0x0000000900127c24 */ /* 0x010fc8000f8e0207 */
[C---:B------:R-:W-:Y:S02]  /*0150*/  IMAD.WIDE R2, R18.reuse, 0x10, R2 ;  /* 0x0000001012027825 */ /* 0x040fe400078e0202 */
[----:B------:R-:W2:Y:S03]  /*0160*/  LDC.64 R6, c[0x0][0x390] ;  /* 0x0000e400ff067b82 */ /* 0x000ea60000000a00 */
[----:B---3--:R3:W5:Y:S04]  /*0170*/  LDG.E.64 R10, desc[UR6][R2.64] ;  /* 0x00000006020a7981 */ /* 0x008768000c1e1b00 */
[----:B------:R3:W5:Y:S01]  /*0180*/  LDG.E.64 R8, desc[UR6][R2.64+0x8] ;  /* 0x0000080602087981 */ /* 0x000762000c1e1b00 */
[----:B0-----:R-:W-:Y:S01]  /*0190*/  UIADD3 UR4, UP0, UPT, UR4, 0x10, URZ ;  /* 0x0000001004047890 */ /* 0x001fe2000ff1e0ff */
[----:B------:R-:W-:-:S03]  /*01a0*/  IADD3 R17, PT, PT, -R18, RZ, RZ ;  /* 0x000000ff12117210 */ /* 0x000fc60007ffe1ff */
[----:B------:R-:W-:Y:S02]  /*01b0*/  UIADD3.X UR5, UPT, UPT, URZ, UR5, URZ, UP0, !UPT ;  /* 0x00000005ff057290 */ /* 0x000fe400087fe4ff */
[----:B------:R-:W-:Y:S01]  /*01c0*/  IMAD.U32 R0, RZ, RZ, UR4 ;  /* 0x00000004ff007e24 */ /* 0x000fe2000f8e00ff */
[----:B------:R-:W-:Y:S01]  /*01d0*/  UMOV UR4, URZ ;  /* 0x000000ff00047c82 */ /* 0x000fe20008000000 */
[----:B-1----:R-:W-:-:S04]  /*01e0*/  IMAD.WIDE R4, R18, 0x10, R4 ;  /* 0x0000001012047825 */ /* 0x002fc800078e0204 */
[----:B------:R-:W-:Y:S02]  /*01f0*/  IMAD.U32 R13, RZ, RZ, UR5 ;  /* 0x00000005ff0d7e24 */ /* 0x000fe4000f8e00ff */
[----:B--23--:R-:W-:-:S07]  /*0200*/  IMAD.WIDE R6, R18, 0x8, R6 ;  /* 0x0000000812067825 */ /* 0x00cfce00078e0206 */
.L_x_8:
[----:B------:R-:W-:Y:S01]  /*0210*/  ISETP.NE.AND P0, PT, R17, RZ, PT ;  /* 0x000000ff1100720c */ /* 0x000fe20003f05270 */
[----:B------:R-:W-:Y:S01]  /*0220*/  BSSY.RECONVERGENT B0, `(.L_x_0) ;  /* 0x0000027000007945 */ /* 0x000fe20003800200 */
[----:B------:R-:W-:Y:S02]  /*0230*/  IMAD.MOV.U32 R2, RZ, RZ, R0 ;  /* 0x000000ffff027224 */ /* 0x000fe400078e0000 */
[----:B------:R-:W-:-:S09]  /*0240*/  IMAD.MOV.U32 R3, RZ, RZ, R13 ;  /* 0x000000ffff037224 */ /* 0x000fd200078e000d */
[----:B01----:R-:W-:Y:S05]  /*0250*/  @!P0 BRA `(.L_x_1) ;  /* 0x00000000008c8947 */ /* 0x003fea0003800000 */
[----:B------:R-:W2:Y:S04]  /*0260*/  LDG.E.64 R26, desc[UR6][R2.64+-0x8] ;  /* 0xfffff806021a7981 */ /* 0x000ea8000c1e1b00 */
[----:B------:R-:W3:Y:S01]  /*0270*/  LDG.E.64 R24, desc[UR6][R2.64+-0x10] ;  /* 0xfffff00602187981 */ /* 0x000ee2000c1e1b00 */
[----:B------:R-:W-:Y:S01]  /*0280*/  IMAD.MOV.U32 R20, RZ, RZ, 0x0 ;  /* 0x00000000ff147424 */ /* 0x000fe200078e00ff */
[----:B------:R-:W-:Y:S01]  /*0290*/  BSSY.RECONVERGENT B1, `(.L_x_2) ;  /* 0x000001a000017945 */ /* 0x000fe20003800200 */
[----:B------:R-:W-:Y:S01]  /*02a0*/  IMAD.MOV.U32 R21, RZ, RZ, 0x3fd80000 ;  /* 0x3fd80000ff157424 */ /* 0x000fe200078e00ff */
[----:B--2--5:R-:W-:Y:S02]  /*02b0*/  DADD R12, R8, -R26 ;  /* 0x00000000080c7229 */ /* 0x024fe4000000081a */
[----:B---3--:R-:W-:-:S06]  /*02c0*/  DADD R14, R10, -R24 ;  /* 0x000000000a0e7229 */ /* 0x008fcc0000000818 */
[----:B------:R-:W-:-:S08]  /*02d0*/  DMUL R12, R12, R12 ;  /* 0x0000000c0c0c7228 */ /* 0x000fd00000000000 */
[----:B------:R-:W-:-:S06]  /*02e0*/  DFMA R14, R14, R14, R12 ;  /* 0x0000000e0e0e722b */ /* 0x000fcc000000000c */
[----:B------:R-:W0:Y:S04]  /*02f0*/  MUFU.RSQ64H R23, R15 ;  /* 0x0000000f00177308 */ /* 0x000e280000001c00 */
[----:B------:R-:W-:-:S04]  /*0300*/  IADD3 R22, PT, PT, R15, -0x3500000, RZ ;  /* 0xfcb000000f167810 */ /* 0x000fc80007ffe0ff */
[----:B------:R-:W-:Y:S02]  /*0310*/  ISETP.GE.U32.AND P0, PT, R22, 0x7ca00000, PT ;  /* 0x7ca000001600780c */ /* 0x000fe40003f06070 */
[----:B0-----:R-:W-:-:S08]  /*0320*/  DMUL R12, R22, R22 ;  /* 0x00000016160c7228 */ /* 0x001fd00000000000 */
[----:B------:R-:W-:-:S08]  /*0330*/  DFMA R12, R14, -R12, 1 ;  /* 0x3ff000000e0c742b */ /* 0x000fd0000000080c */
[----:B------:R-:W-:Y:S02]  /*0340*/  DFMA R20, R12, R20, 0.5 ;  /* 0x3fe000000c14742b */ /* 0x000fe40000000014 */
[----:B------:R-:W-:-:S08]  /*0350*/  DMUL R12, R22, R12 ;  /* 0x0000000c160c7228 */ /* 0x000fd00000000000 */
[----:B------:R-:W-:-:S08]  /*0360*/  DFMA R32, R20, R12, R22 ;  /* 0x0000000c1420722b */ /* 0x000fd00000000016 */
[----:B------:R-:W-:Y:S02]  /*0370*/  DMUL R28, R14, R32 ;  /* 0x000000200e1c7228 */ /* 0x000fe40000000000 */
[----:B------:R-:W-:Y:S01]  /*0380*/  IADD3 R21, PT, PT, R33, -0x100000, RZ ;  /* 0xfff0000021157810 */ /* 0x000fe20007ffe0ff */
[----:B------:R-:W-:-:S05]  /*0390*/  IMAD.MOV.U32 R20, RZ, RZ, R32 ;  /* 0x000000ffff147224 */ /* 0x000fca00078e0020 */
[----:B------:R-:W-:-:S08]  /*03a0*/  DFMA R12, R28, -R28, R14 ;  /* 0x8000001c1c0c722b */ /* 0x000fd0000000000e */
[----:B------:R-:W-:Y:S01]  /*03b0*/  DFMA R30, R12, R20, R28 ;  /* 0x000000140c1e722b */ /* 0x000fe2000000001c */
[----:B------:R-:W-:Y:S10]  /*03c0*/  @!P0 BRA `(.L_x_3) ;  /* 0x0000000000188947 */ /* 0x000ff40003800000 */
[----:B------:R-:W-:Y:S01]  /*03d0*/  MOV R0, R28 ;  /* 0x0000001c00007202 */ /* 0x000fe20000000f00 */
[----:B------:R-:W-:Y:S01]  /*03e0*/  IMAD.MOV.U32 R16, RZ, RZ, R32 ;  /* 0x000000ffff107224 */ /* 0x000fe200078e0020 */
[----:B------:R-:W-:Y:S01]  /*03f0*/  MOV R28, 0x430 ;  /* 0x00000430001c7802 */ /* 0x000fe20000000f00 */
[----:B------:R-:W-:Y:S02]  /*0400*/  IMAD.MOV.U32 R19, RZ, RZ, R22 ;  /* 0x000000ffff137224 */ /* 0x000fe400078e0016 */
[----:B------:R-:W-:-:S07]  /*0410*/  IMAD.MOV.U32 R31, RZ, RZ, R21 ;  /* 0x000000ffff1f7224 */ /* 0x000fce00078e0015 */
[----:B------:R-:W-:Y:S05]  /*0420*/  CALL.REL.NOINC `($__internal_0_$__cuda_sm20_dsqrt_rn_f64_mediumpath_v1) ;  /* 0x0000000000d87944 */ /* 0x000fea0003c00000 */
.L_x_3:
[----:B------:R-:W-:Y:S05]  /*0430*/  BSYNC.RECONVERGENT B1 ;  /* 0x0000000000017941 */ /* 0x000fea0003800200 */
.L_x_2:
[----:B------:R-:W2:Y:S02]  /*0440*/  LDG.E.64 R12, desc[UR6][R6.64] ;  /* 0x00000006060c7981 */ /* 0x000ea4000c1e1b00 */
[----:B--2---:R-:W-:-:S14]  /*0450*/  DSETP.GEU.AND P0, PT, R30, R12, PT ;  /* 0x0000000c1e00722a */ /* 0x004fdc0003f0e000 */
[----:B------:R0:W-:Y:S04]  /*0460*/  @!P0 STG.E.64 desc[UR6][R6.64], R30 ;  /* 0x0000001e06008986 */ /* 0x0001e8000c101b06 */
[----:B------:R0:W-:Y:S04]  /*0470*/  @!P0 STG.E.64 desc[UR6][R4.64], R24 ;  /* 0x0000001804008986 */ /* 0x0001e8000c101b06 */
[----:B------:R0:W-:Y:S02]  /*0480*/  @!P0 STG.E.64 desc[UR6][R4.64+0x8], R26 ;  /* 0x0000081a04008986 */ /* 0x0001e4000c101b06 */
.L_x_1:
[----:B------:R-:W-:Y:S05]  /*0490*/  BSYNC.RECONVERGENT B0 ;  /* 0x0000000000007941 */ /* 0x000fea0003800200 */
.L_x_0:
[----:B------:R-:W-:Y:S01]  /*04a0*/  UIADD3 UR5, UPT, UPT, UR4, 0x1, URZ ;  /* 0x0000000104057890 */ /* 0x000fe2000fffe0ff */
[----:B------:R-:W-:Y:S05]  /*04b0*/  BSSY.RECONVERGENT B0, `(.L_x_4) ;  /* 0x0000026000007945 */ /* 0x000fea0003800200 */
[----:B------:R-:W-:-:S13]  /*04c0*/  ISETP.NE.AND P0, PT, R18, UR5, PT ;  /* 0x0000000512007c0c */ /* 0x000fda000bf05270 */
[----:B------:R-:W-:Y:S05]  /*04d0*/  @!P0 BRA `(.L_x_5) ;  /* 0x00000000008c8947 */ /* 0x000fea0003800000 */
[----:B------:R-:W2:Y:S04]  /*04e0*/  LDG.E.64 R20, desc[UR6][R2.64+0x8] ;  /* 0x0000080602147981 */ /* 0x000ea8000c1e1b00 */
[----:B------:R-:W3:Y:S01]  /*04f0*/  LDG.E.64 R22, desc[UR6][R2.64] ;  /* 0x0000000602167981 */ /* 0x000ee2000c1e1b00 */
[----:B0-----:R-:W-:Y:S01]  /*0500*/  IMAD.MOV.U32 R26, RZ, RZ, 0x0 ;  /* 0x00000000ff1a7424 */ /* 0x001fe200078e00ff */
[----:B------:R-:W-:Y:S01]  /*0510*/  MOV R27, 0x3fd80000 ;  /* 0x3fd80000001b7802 */ /* 0x000fe20000000f00 */
[----:B------:R-:W-:Y:S01]  /*0520*/  BSSY.RECONVERGENT B1, `(.L_x_6) ;  /* 0x0000019000017945 */ /* 0x000fe20003800200 */
        /* <DEDUP_REMOVED lines=13> */
[----:B------:R-:W-:Y:S01]  /*0600*/  VIADD R27, R33, 0xfff00000 ;  /* 0xfff00000211b7836 */ /* 0x000fe20000000000 */
[----:B------:R-:W-:-:S05]  /*0610*/  MOV R26, R32 ;  /* 0x00000020001a7202 */ /* 0x000fca0000000f00 */
[----:B------:R-:W-:-:S08]  /*0620*/  DFMA R12, R28, -R28, R14 ;  /* 0x8000001c1c0c722b */ /* 0x000fd0000000000e */
[----:B------:R-:W-:Y:S01]  /*0630*/  DFMA R30, R12, R26, R28 ;  /* 0x0000001a0c1e722b */ /* 0x000fe2000000001c */
[----:B------:R-:W-:Y:S10]  /*0640*/  @!P0 BRA `(.L_x_7) ;  /* 0x0000000000188947 */ /* 0x000ff40003800000 */
[----:B------:R-:W-:Y:S01]  /*0650*/  MOV R0, R28 ;  /* 0x0000001c00007202 */ /* 0x000fe20000000f00 */
[----:B------:R-:W-:Y:S01]  /*0660*/  IMAD.MOV.U32 R16, RZ, RZ, R32 ;  /* 0x000000ffff107224 */ /* 0x000fe200078e0020 */
[----:B------:R-:W-:Y:S01]  /*0670*/  MOV R31, R27 ;  /* 0x0000001b001f7202 */ /* 0x000fe20000000f00 */
[----:B------:R-:W-:Y:S01]  /*0680*/  IMAD.MOV.U32 R19, RZ, RZ, R24 ;  /* 0x000000ffff137224 */ /* 0x000fe200078e0018 */
[----:B------:R-:W-:-:S07]  /*0690*/  MOV R28, 0x6b0 ;  /* 0x000006b0001c7802 */ /* 0x000fce0000000f00 */
[----:B------:R-:W-:Y:S05]  /*06a0*/  CALL.REL.NOINC `($__internal_0_$__cuda_sm20_dsqrt_rn_f64_mediumpath_v1) ;  /* 0x0000000000387944 */ /* 0x000fea0003c00000 */
.L_x_7:
[----:B------:R-:W-:Y:S05]  /*06b0*/  BSYNC.RECONVERGENT B1 ;  /* 0x0000000000017941 */ /* 0x000fea0003800200 */
.L_x_6:
[----:B------:R-:W2:Y:S02]  /*06c0*/  LDG.E.64 R12, desc[UR6][R6.64] ;  /* 0x00000006060c7981 */ /* 0x000ea4000c1e1b00 */
[----:B--2---:R-:W-:-:S14]  /*06d0*/  DSETP.GEU.AND P0, PT, R30, R12, PT ;  /* 0x0000000c1e00722a */ /* 0x004fdc0003f0e000 */
[----:B------:R1:W-:Y:S04]  /*06e0*/  @!P0 STG.E.64 desc[UR6][R6.64], R30 ;  /* 0x0000001e06008986 */ /* 0x0003e8000c101b06 */
[----:B------:R1:W-:Y:S04]  /*06f0*/  @!P0 STG.E.64 desc[UR6][R4.64], R22 ;  /* 0x0000001604008986 */ /* 0x0003e8000c101b06 */
[----:B------:R1:W-:Y:S02]  /*0700*/  @!P0 STG.E.64 desc[UR6][R4.64+0x8], R20 ;  /* 0x0000081404008986 */ /* 0x0003e4000c101b06 */
.L_x_5:
[----:B------:R-:W-:Y:S05]  /*0710*/  BSYNC.RECONVERGENT B0 ;  /* 0x0000000000007941 */ /* 0x000fea0003800200 */
.L_x_4:
[----:B------:R-:W-:Y:S01]  /*0720*/  UIADD3 UR4, UPT, UPT, UR4, 0x2, URZ ;  /* 0x0000000204047890 */ /* 0x000fe2000fffe0ff */
[----:B------:R-:W-:Y:S01]  /*0730*/  IADD3 R0, P0, PT, R2, 0x20, RZ ;  /* 0x0000002002007810 */ /* 0x000fe20007f1e0ff */
[----:B------:R-:W-:Y:S02]  /*0740*/  VIADD R17, R17, 0x2 ;  /* 0x0000000211117836 */ /* 0x000fe40000000000 */
[----:B------:R-:W-:Y:S01]  /*0750*/  UISETP.NE.AND UP0, UPT, UR4, 0x1e, UPT ;  /* 0x0000001e0400788c */ /* 0x000fe2000bf05270 */
[----:B------:R-:W-:-:S08]  /*0760*/  IADD3.X R13, PT, PT, RZ, R3, RZ, P0, !PT ;  /* 0x00000003ff0d7210 */ /* 0x000fd000007fe4ff */
[----:B------:R-:W-:Y:S05]  /*0770*/  BRA.U UP0, `(.L_x_8) ;  /* 0xfffffff900a47547 */ /* 0x000fea000b83ffff */
[----:B------:R-:W-:Y:S05]  /*0780*/  EXIT ;  /* 0x000000000000794d */ /* 0x000fea0003800000 */
        .weak           $__internal_0_$__cuda_sm20_dsqrt_rn_f64_mediumpath_v1
        .type           $__internal_0_$__cuda_sm20_dsqrt_rn_f64_mediumpath_v1,@function
        .size           $__internal_0_$__cuda_sm20_dsqrt_rn_f64_mediumpath_v1,(.L_x_17 - $__internal_0_$__cuda_sm20_dsqrt_rn_f64_mediumpath_v1)
$__internal_0_$__cuda_sm20_dsqrt_rn_f64_mediumpath_v1:
[----:B------:R-:W-:Y:S01]  /*0790*/  ISETP.GE.U32.AND P0, PT, R19, -0x3400000, PT ;  /* 0xfcc000001300780c */ /* 0x000fe20003f06070 */
[----:B------:R-:W-:Y:S01]  /*07a0*/  BSSY.RECONVERGENT B2, `(.L_x_9) ;  /* 0x0000026000027945 */ /* 0x000fe20003800200 */
[----:B------:R-:W-:Y:S01]  /*07b0*/  IMAD.MOV.U32 R30, RZ, RZ, R16 ;  /* 0x000000ffff1e7224 */ /* 0x000fe200078e0010 */
[----:B------:R-:W-:Y:S01]  /*07c0*/  MOV R32, R0 ;  /* 0x0000000000207202 */ /* 0x000fe20000000f00 */
[----:B------:R-:W-:-:S09]  /*07d0*/  IMAD.MOV.U32 R33, RZ, RZ, R29 ;  /* 0x000000ffff217224 */ /* 0x000fd200078e001d */
[----:B------:R-:W-:Y:S05]  /*07e0*/  @!P0 BRA `(.L_x_10) ;  /* 0x0000000000208947 */ /* 0x000fea0003800000 */
[----:B------:R-:W-:-:S10]  /*07f0*/  DFMA.RM R12, R12, R30, R32 ;  /* 0x0000001e0c0c722b */ /* 0x000fd40000004020 */
[----:B------:R-:W-:-:S04]  /*0800*/  IADD3 R30, P0, PT, R12, 0x1, RZ ;  /* 0x000000010c1e7810 */ /* 0x000fc80007f1e0ff */
[----:B------:R-:W-:-:S06]  /*0810*/  IADD3.X R31, PT, PT, RZ, R13, RZ, P0, !PT ;  /* 0x0000000dff1f7210 */ /* 0x000fcc00007fe4ff */
[----:B------:R-:W-:-:S08]  /*0820*/  DFMA.RP R14, -R12, R30, R14 ;  /* 0x0000001e0c0e722b */ /* 0x000fd0000000810e */
[----:B------:R-:W-:-:S06]  /*0830*/  DSETP.GT.AND P0, PT, R14, RZ, PT ;  /* 0x000000ff0e00722a */ /* 0x000fcc0003f04000 */
[----:B------:R-:W-:Y:S02]  /*0840*/  FSEL R12, R30, R12, P0 ;  /* 0x0000000c1e0c7208 */ /* 0x000fe40000000000 */
[----:B------:R-:W-:Y:S01]  /*0850*/  FSEL R13, R31, R13, P0 ;  /* 0x0000000d1f0d7208 */ /* 0x000fe20000000000 */
[----:B------:R-:W-:Y:S06]  /*0860*/  BRA `(.L_x_11) ;  /* 0x0000000000647947 */ /* 0x000fec0003800000 */
.L_x_10:
[----:B------:R-:W-:-:S14]  /*0870*/  DSETP.NE.AND P0, PT, R14, RZ, PT ;  /* 0x000000ff0e00722a */ /* 0x000fdc0003f05000 */
[----:B------:R-:W-:Y:S05]  /*0880*/  @!P0 BRA `(.L_x_12) ;  /* 0x0000000000588947 */ /* 0x000fea0003800000 */
[----:B------:R-:W-:-:S13]  /*0890*/  ISETP.GE.AND P0, PT, R15, RZ, PT ;  /* 0x000000ff0f00720c */ /* 0x000fda0003f06270 */
[----:B------:R-:W-:Y:S01]  /*08a0*/  @!P0 IMAD.MOV.U32 R12, RZ, RZ, 0x0 ;  /* 0x00000000ff0c8424 */ /* 0x000fe200078e00ff */
[----:B------:R-:W-:Y:S01]  /*08b0*/  @!P0 MOV R13, 0xfff80000 ;  /* 0xfff80000000d8802 */ /* 0x000fe20000000f00 */
[----:B------:R-:W-:Y:S06]  /*08c0*/  @!P0 BRA `(.L_x_11) ;  /* 0x00000000004c8947 */ /* 0x000fec0003800000 */
[----:B------:R-:W-:-:S13]  /*08d0*/  ISETP.GT.AND P0, PT, R15, 0x7fefffff, PT ;  /* 0x7fefffff0f00780c */ /* 0x000fda0003f04270 */
[----:B------:R-:W-:Y:S05]  /*08e0*/  @P0 BRA `(.L_x_12) ;  /* 0x0000000000400947 */ /* 0x000fea0003800000 */
[----:B------:R-:W-:Y:S01]  /*08f0*/  DMUL R14, R14, 8.11296384146066816958e+31 ;  /* 0x469000000e0e7828 */ /* 0x000fe20000000000 */
[----:B------:R-:W-:Y:S01]  /*0900*/  IMAD.MOV.U32 R12, RZ, RZ, RZ ;  /* 0x000000ffff0c7224 */ /* 0x000fe200078e00ff */
[----:B------:R-:W-:Y:S01]  /*0910*/  MOV R32, 0x0 ;  /* 0x0000000000207802 */ /* 0x000fe20000000f00 */
[----:B------:R-:W-:-:S03]  /*0920*/  IMAD.MOV.U32 R33, RZ, RZ, 0x3fd80000 ;  /* 0x3fd80000ff217424 */ /* 0x000fc600078e00ff */
[----:B------:R-:W0:Y:S02]  /*0930*/  MUFU.RSQ64H R13, R15 ;  /* 0x0000000f000d7308 */ /* 0x000e240000001c00 */
[----:B0-----:R-:W-:-:S08]  /*0940*/  DMUL R30, R12, R12 ;  /* 0x0000000c0c1e7228 */ /* 0x001fd00000000000 */
[----:B------:R-:W-:-:S08]  /*0950*/  DFMA R30, R14, -R30, 1 ;  /* 0x3ff000000e1e742b */ /* 0x000fd0000000081e */
[----:B------:R-:W-:Y:S02]  /*0960*/  DFMA R32, R30, R32, 0.5 ;  /* 0x3fe000001e20742b */ /* 0x000fe40000000020 */
[----:B------:R-:W-:-:S08]  /*0970*/  DMUL R30, R12, R30 ;  /* 0x0000001e0c1e7228 */ /* 0x000fd00000000000 */
[----:B------:R-:W-:-:S08]  /*0980*/  DFMA R30, R32, R30, R12 ;  /* 0x0000001e201e722b */ /* 0x000fd0000000000c */
[----:B------:R-:W-:Y:S02]  /*0990*/  DMUL R12, R14, R30 ;  /* 0x0000001e0e0c7228 */ /* 0x000fe40000000000 */
[----:B------:R-:W-:-:S06]  /*09a0*/  IADD3 R31, PT, PT, R31, -0x100000, RZ ;  /* 0xfff000001f1f7810 */ /* 0x000fcc0007ffe0ff */
[----:B------:R-:W-:-:S08]  /*09b0*/  DFMA R32, R12, -R12, R14 ;  /* 0x8000000c0c20722b */ /* 0x000fd0000000000e */
[----:B------:R-:W-:-:S10]  /*09c0*/  DFMA R12, R30, R32, R12 ;  /* 0x000000201e0c722b */ /* 0x000fd4000000000c */
[----:B------:R-:W-:Y:S01]  /*09d0*/  VIADD R13, R13, 0xfcb00000 ;  /* 0xfcb000000d0d7836 */ /* 0x000fe20000000000 */
[----:B------:R-:W-:Y:S06]  /*09e0*/  BRA `(.L_x_11) ;  /* 0x0000000000047947 */ /* 0x000fec0003800000 */
.L_x_12:
[----:B------:R-:W-:-:S11]  /*09f0*/  DADD R12, R14, R14 ;  /* 0x000000000e0c7229 */ /* 0x000fd6000000000e */
.L_x_11:
[----:B------:R-:W-:Y:S05]  /*0a00*/  BSYNC.RECONVERGENT B2 ;  /* 0x0000000000027941 */ /* 0x000fea0003800200 */
.L_x_9:
[----:B------:R-:W-:Y:S01]  /*0a10*/  HFMA2 R29, -RZ, RZ, 0, 0 ;  /* 0x00000000ff1d7431 */ /* 0x000fe200000001ff */
[----:B------:R-:W-:Y:S01]  /*0a20*/  MOV R30, R12 ;  /* 0x0000000c001e7202 */ /* 0x000fe20000000f00 */
[----:B------:R-:W-:Y:S02]  /*0a30*/  IMAD.MOV.U32 R31, RZ, RZ, R13 ;  /* 0x000000ffff1f7224 */ /* 0x000fe400078e000d */
[----:B------:R-:W-:Y:S05]  /*0a40*/  RET.REL.NODEC R28 `(_Z16findNearestPointP5pointS0_Pd) ;  /* 0xfffffff41c6c7950 */ /* 0x000fea0003c3ffff */
.L_x_13:
[----:B------:R-:W-:-:S00]  /*0a50*/  BRA `(.L_x_13) ;  /* 0xfffffffc00fc7947 */ /* 0x000fc0000383ffff */
[----:B------:R-:W-:-:S00]  /*0a60*/  NOP ;  /* 0x0000000000007918 */ /* 0x000fc00000000000 */
        /* <DEDUP_REMOVED lines=9> */
.L_x_17:


//--------------------- .text._Z25findNearestPointWithLocksP5pointS0_PdPi --------------------------
	.section	.text._Z25findNearestPointWithLocksP5pointS0_PdPi,"ax",@progbits
	.align	128
        .global         _Z25findNearestPointWithLocksP5pointS0_PdPi
        .type           _Z25findNearestPointWithLocksP5pointS0_PdPi,@function
        .size           _Z25findNearestPointWithLocksP5pointS0_PdPi,(.L_x_19 - _Z25findNearestPointWithLocksP5pointS0_PdPi)
        .other          _Z25findNearestPointWithLocksP5pointS0_PdPi,@"STO_CUDA_ENTRY STV_DEFAULT"
_Z25findNearestPointWithLocksP5pointS0_PdPi:
.text._Z25findNearestPointWithLocksP5pointS0_PdPi:
[----:B------:R-:W-:Y:S08]  /*0000*/  LDC R1, c[0x0][0x37c] ;  /* 0x0000df00ff017b82 */ /* 0x000ff00000000800 */
[----:B------:R-:W0:Y:S02]  /*0010*/  S2UR UR4, SR_CTAID.X ;  /* 0x00000000000479c3 */ /* 0x000e240000002500 */
[----:B0-----:R-:W-:-:S13]  /*0020*/  ISETP.NE.AND P0, PT, RZ, UR4, PT ;  /* 0x00000004ff007c0c */ /* 0x001fda000bf05270 */
[----:B------:R-:W-:Y:S05]  /*0030*/  @P0 EXIT ;  /* 0x000000000000094d */ /* 0x000fea0003800000 */
[----:B------:R-:W0:Y:S01]  /*0040*/  LDC.64 R2, c[0x0][0x398] ;  /* 0x0000e600ff027b82 */ /* 0x000e220000000a00 */
[----:B------:R-:W-:Y:S01]  /*0050*/  BSSY B0, `(.L_x_14) ;  /* 0x0000008000007945 */ /* 0x000fe20003800000 */
[----:B------:R-:W-:Y:S01]  /*0060*/  IMAD.MOV.U32 R5, RZ, RZ, 0x1 ;  /* 0x00000001ff057424 */ /* 0x000fe200078e00ff */
[----:B------:R-:W1:Y:S06]  /*0070*/  LDCU.64 UR4, c[0x0][0x358] ;  /* 0x00006b00ff0477ac */ /* 0x000e6c0008000a00 */
.L_x_15:
[----:B------:R-:W-:Y:S01]  /*0080*/  IMAD.MOV.U32 R4, RZ, RZ, RZ ;  /* 0x000000ffff047224 */ /* 0x000fe200078e00ff */
[----:B------:R-:W-:Y:S05]  /*0090*/  YIELD ;  /* 0x0000000000007946 */ /* 0x000fea0003800000 */
[----:B0-----:R-:W2:Y:S02]  /*00a0*/  ATOMG.E.CAS.STRONG.GPU PT, R0, [R2], R4, R5 ;  /* 0x00000004020073a9 */ /* 0x001ea400001ee105 */
[----:B--2---:R-:W-:-:S13]  /*00b0*/  ISETP.NE.AND P0, PT, R0, RZ, PT ;  /* 0x000000ff0000720c */ /* 0x004fda0003f05270 */
[----:B------:R-:W-:Y:S05]  /*00c0*/  @P0 BRA `(.L_x_15) ;  /* 0xfffffffc00ec0947 */ /* 0x000fea000383ffff */
[----:B-1----:R-:W-:Y:S05]  /*00d0*/  BSYNC B0 ;  /* 0x0000000000007941 */ /* 0x002fea0003800000 */
.L_x_14:
[----:B------:R-:W0:Y:S02]  /*00e0*/  LDC.64 R4, c[0x0][0x390] ;  /* 0x0000e400ff047b82 */ /* 0x000e240000000a00 */
[----:B0-----:R-:W2:Y:S02]  /*00f0*/  LDG.E.64 R6, desc[UR4][R4.64] ;  /* 0x0000000404067981 */ /* 0x001ea4000c1e1b00 */
[----:B--2---:R-:W-:-:S07]  /*0100*/  DADD R6, R6, 1 ;  /* 0x3ff0000006067429 */ /* 0x004fce0000000000 */
[----:B------:R-:W-:Y:S04]  /*0110*/  STG.E.64 desc[UR4][R4.64], R6 ;  /* 0x0000000604007986 */ /* 0x000fe8000c101b04 */
[----:B------:R-:W-:Y:S01]  /*0120*/  ATOMG.E.EXCH.STRONG.GPU PT, RZ, desc[UR4][R2.64], RZ ;  /* 0x800000ff02ff79a8 */ /* 0x000fe2000c1ef104 */
[----:B------:R-:W-:Y:S05]  /*0130*/  EXIT ;  /* 0x000000000000794d */ /* 0x000fea0003800000 */
.L_x_16:
        /* <DEDUP_REMOVED lines=12> */
.L_x_19:


//--------------------- .nv.shared.reserved.0     --------------------------
	.section	.nv.shared.reserved.0,"aw",@nobits
	.weak		__nv_reservedSMEM_offset_0_alias
	.size		__nv_reservedSMEM_offset_0_alias, 0, 64
	.other		__nv_reservedSMEM_offset_0_alias,@"STO_CUDA_RESERVED_SHARED STV_DEFAULT"
__nv_reservedSMEM_offset_0_alias:
	.zero		0
	.zero		64


//--------------------- .nv.constant0._Z16findNearestPointP5pointS0_Pd --------------------------
	.section	.nv.constant0._Z16findNearestPointP5pointS0_Pd,"a",@progbits
	.sectionflags	@""
	.align	4
.nv.constant0._Z16findNearestPointP5pointS0_Pd:
	.zero		920


//--------------------- .nv.constant0._Z25findNearestPointWithLocksP5pointS0_PdPi --------------------------
	.section	.nv.constant0._Z25findNearestPointWithLocksP5pointS0_PdPi,"a",@progbits
	.sectionflags	@""
	.align	4
.nv.constant0._Z25findNearestPointWithLocksP5pointS0_PdPi:
	.zero		928


//--------------------- SYMBOLS --------------------------

	.type		.nv.reservedSmem.offset0,@object
	.size		.nv.reservedSmem.offset0,0x4
